	.headerflags	@"EF_CUDA_TEXMODE_UNIFIED EF_CUDA_64BIT_ADDRESS EF_CUDA_ACCELERATORS EF_CUDA_SM90 EF_CUDA_VIRTUAL_SM(EF_CUDA_SM90)"
	.elftype	@"ET_EXEC"


//--------------------- .nv.info                  --------------------------
	.section	.nv.info,"",@"SHT_CUDA_INFO"
	.align	4


	//----- nvinfo : EIATTR_REGCOUNT
	.align		4
        /*0000*/ 	.byte	0x04, 0x2f
        /*0002*/ 	.short	(.L_1 - .L_0)
	.align		4
.L_0:
        /*0004*/ 	.word	index@(triton_poi_fused__softmax_1)
        /*0008*/ 	.word	0x00000010


	//----- nvinfo : EIATTR_MIN_STACK_SIZE
	.align		4
.L_1:
        /*000c*/ 	.byte	0x04, 0x12
        /*000e*/ 	.short	(.L_3 - .L_2)
	.align		4
.L_2:
        /*0010*/ 	.word	index@(triton_poi_fused__softmax_1)
        /*0014*/ 	.word	0x00000000


	//----- nvinfo : EIATTR_FRAME_SIZE
	.align		4
.L_3:
        /*0018*/ 	.byte	0x04, 0x11
        /*001a*/ 	.short	(.L_5 - .L_4)
	.align		4
.L_4:
        /*001c*/ 	.word	index@(triton_poi_fused__softmax_1)
        /*0020*/ 	.word	0x00000000


	//----- nvinfo : EIATTR_MIN_STACK_SIZE
	.align		4
.L_5:
        /*0024*/ 	.byte	0x04, 0x12
        /*0026*/ 	.short	(.L_7 - .L_6)
	.align		4
.L_6:
        /*0028*/ 	.word	index@(triton_poi_fused__softmax_1)
        /*002c*/ 	.word	0x00000000
.L_7:


//--------------------- .nv.info.triton_poi_fused__softmax_1 --------------------------
	.section	.nv.info.triton_poi_fused__softmax_1,"",@"SHT_CUDA_INFO"
	.sectionflags	@""
	.align	4


	//----- nvinfo : EIATTR_CUDA_API_VERSION
	.align		4
        /*0000*/ 	.byte	0x04, 0x37
        /*0002*/ 	.short	(.L_9 - .L_8)
.L_8:
        /*0004*/ 	.word	0x0000007c


	//----- nvinfo : EIATTR_KPARAM_INFO
	.align		4
.L_9:
        /*0008*/ 	.byte	0x04, 0x17
        /*000a*/ 	.short	(.L_11 - .L_10)
.L_10:
        /*000c*/ 	.word	0x00000000
        /*0010*/ 	.short	0x0004
        /*0012*/ 	.short	0x0020
        /*0014*/ 	.byte	0x00, 0xf0, 0x11, 0x00


	//----- nvinfo : EIATTR_KPARAM_INFO
	.align		4
.L_11:
        /*0018*/ 	.byte	0x04, 0x17
        /*001a*/ 	.short	(.L_13 - .L_12)
.L_12:
        /*001c*/ 	.word	0x00000000
        /*0020*/ 	.short	0x0003
        /*0022*/ 	.short	0x0018
        /*0024*/ 	.byte	0x00, 0xf4, 0x21, 0x00


	//----- nvinfo : EIATTR_KPARAM_INFO
	.align		4
.L_13:
        /*0028*/ 	.byte	0x04, 0x17
        /*002a*/ 	.short	(.L_15 - .L_14)
.L_14:
        /*002c*/ 	.word	0x00000000
        /*0030*/ 	.short	0x0002
        /*0032*/ 	.short	0x0010
        /*0034*/ 	.byte	0x00, 0xf4, 0x21, 0x00


	//----- nvinfo : EIATTR_KPARAM_INFO
	.align		4
.L_15:
        /*0038*/ 	.byte	0x04, 0x17
        /*003a*/ 	.short	(.L_17 - .L_16)
.L_16:
        /*003c*/ 	.word	0x00000000
        /*0040*/ 	.short	0x0001
        /*0042*/ 	.short	0x0008
        /*0044*/ 	.byte	0x00, 0xf0, 0x21, 0x00


	//----- nvinfo : EIATTR_KPARAM_INFO
	.align		4
.L_17:
        /*0048*/ 	.byte	0x04, 0x17
        /*004a*/ 	.short	(.L_19 - .L_18)
.L_18:
        /*004c*/ 	.word	0x00000000
        /*0050*/ 	.short	0x0000
        /*0052*/ 	.short	0x0000
        /*0054*/ 	.byte	0x00, 0xf4, 0x21, 0x00


	//----- nvinfo : EIATTR_SPARSE_MMA_MASK
	.align		4
.L_19:
        /*0058*/ 	.byte	0x03, 0x50
        /*005a*/ 	.short	0x0000


	//----- nvinfo : EIATTR_MAXREG_COUNT
	.align		4
        /*005c*/ 	.byte	0x03, 0x1b
        /*005e*/ 	.short	0x00ff


	//----- nvinfo : EIATTR_EXIT_INSTR_OFFSETS
	.align		4
        /*0060*/ 	.byte	0x04, 0x1c
        /*0062*/ 	.short	(.L_21 - .L_20)


	//   ....[0]....
.L_20:
        /*0064*/ 	.word	0x00000420


	//   ....[1]....
        /*0068*/ 	.word	0x00000440


	//----- nvinfo : EIATTR_REQNTID
	.align		4
.L_21:
        /*006c*/ 	.byte	0x04, 0x10
        /*006e*/ 	.short	(.L_23 - .L_22)
.L_22:
        /*0070*/ 	.word	0x00000020
        /*0074*/ 	.word	0x00000001
        /*0078*/ 	.word	0x00000001


	//----- nvinfo : EIATTR_CBANK_PARAM_SIZE
	.align		4
.L_23:
        /*007c*/ 	.byte	0x03, 0x19
        /*007e*/ 	.short	0x0024


	//----- nvinfo : EIATTR_PARAM_CBANK
	.align		4
        /*0080*/ 	.byte	0x04, 0x0a
        /*0082*/ 	.short	(.L_25 - .L_24)
	.align		4
.L_24:
        /*0084*/ 	.word	index@(.nv.constant0.triton_poi_fused__softmax_1)
        /*0088*/ 	.short	0x0210
        /*008a*/ 	.short	0x0024


	//----- nvinfo : EIATTR_SW_WAR
	.align		4
.L_25:
        /*008c*/ 	.byte	0x04, 0x36
        /*008e*/ 	.short	(.L_27 - .L_26)
.L_26:
        /*0090*/ 	.word	0x00000008
.L_27:


//--------------------- .nv.callgraph             --------------------------
	.section	.nv.callgraph,"",@"SHT_CUDA_CALLGRAPH"
	.align	4
	.sectionentsize	8
	.align		4
        /*0000*/ 	.word	0x00000000
	.align		4
        /*0004*/ 	.word	0xffffffff
	.align		4
        /*0008*/ 	.word	0x00000000
	.align		4
        /*000c*/ 	.word	0xfffffffe
	.align		4
        /*0010*/ 	.word	0x00000000
	.align		4
        /*0014*/ 	.word	0xfffffffd
	.align		4
        /*0018*/ 	.word	0x00000000
	.align		4
        /*001c*/ 	.word	0xfffffffc


//--------------------- .text.triton_poi_fused__softmax_1 --------------------------
	.section	.text.triton_poi_fused__softmax_1,"ax",@progbits
	.align	128
        .global         triton_poi_fused__softmax_1
        .type           triton_poi_fused__softmax_1,@function
        .size           triton_poi_fused__softmax_1,(.L_x_1 - triton_poi_fused__softmax_1)
        .other          triton_poi_fused__softmax_1,@"STO_CUDA_ENTRY STV_DEFAULT"
triton_poi_fused__softmax_1:
.text.triton_poi_fused__softmax_1:
[----:B------:R-:W0:Y:S02]  /*0000*/  LDC R1, c[0x0][0x28] ;  /* 0x00000a00ff017b82 */ /* 0x000e240000000800 */
[----:B------:R-:W1:Y:S01]  /*0010*/  S2R R0, SR_TID.X ;  /* 0x0000000000007919 */ /* 0x000e620000002100 */
[----:B------:R-:W2:Y:S01]  /*0020*/  LDC.64 R2, c[0x0][0x210] ;  /* 0x00008400ff027b82 */ /* 0x000ea20000000a00 */
[----:B------:R-:W-:Y:S01]  /*0030*/  CS2R R12, SRZ ;  /* 0x00000000000c7805 */ /* 0x000fe2000001ff00 */
[----:B------:R-:W-:Y:S01]  /*0040*/  ULDC.64 UR4, c[0x0][0x208] ;  /* 0x0000820000047ab9 */ /* 0x000fe20000000a00 */
[----:B------:R-:W3:Y:S05]  /*0050*/  S2R R9, SR_CTAID.X ;  /* 0x0000000000097919 */ /* 0x000eea0000002500 */
[----:B------:R-:W4:Y:S01]  /*0060*/  LDC.64 R4, c[0x0][0x220] ;  /* 0x00008800ff047b82 */ /* 0x000f220000000a00 */
[----:B------:R-:W-:Y:S01]  /*0070*/  CS2R R10, SRZ ;  /* 0x00000000000a7805 */ /* 0x000fe2000001ff00 */
[----:B------:R-:W-:Y:S01]  /*0080*/  ULDC.64 UR6, c[0x0][0x218] ;  /* 0x0000860000067ab9 */ /* 0x000fe20000000a00 */
[----:B-1----:R-:W-:-:S04]  /*0090*/  SHF.L.U32 R0, R0, 0x1, RZ ;  /* 0x0000000100007819 */ /* 0x002fc800000006ff */
[----:B------:R-:W-:-:S04]  /*00a0*/  LOP3.LUT R0, R0, 0x3e, RZ, 0xc0, !PT ;  /* 0x0000003e00007812 */ /* 0x000fc800078ec0ff */
[----:B---3--:R-:W-:Y:S02]  /*00b0*/  LEA R7, R9, R0, 0x6 ;  /* 0x0000000009077211 */ /* 0x008fe400078e30ff */
[----:B------:R-:W-:Y:S02]  /*00c0*/  SHF.R.S32.HI R0, RZ, 0x19, R9 ;  /* 0x00000019ff007819 */ /* 0x000fe40000011409 */
[C---:B------:R-:W-:Y:S01]  /*00d0*/  ISETP.GE.AND P0, PT, R7.reuse, 0x40, PT ;  /* 0x000000400700780c */ /* 0x040fe20003f06270 */
[----:B--2---:R-:W-:Y:S01]  /*00e0*/  IMAD.WIDE R2, R7, 0x4, R2 ;  /* 0x0000000407027825 */ /* 0x004fe200078e0202 */
[----:B------:R-:W-:-:S04]  /*00f0*/  SGXT R0, R0, 0x1 ;  /* 0x000000010000781a */ /* 0x000fc80000000200 */
[----:B------:R-:W-:Y:S02]  /*0100*/  LEA.HI R0, R0, R7, RZ, 0x2 ;  /* 0x0000000700007211 */ /* 0x000fe400078f10ff */
[----:B------:R-:W1:Y:S02]  /*0110*/  LDC.64 R6, c[0x0][0x228] ;  /* 0x00008a00ff067b82 */ /* 0x000e640000000a00 */
[----:B------:R-:W-:Y:S01]  /*0120*/  SHF.R.S32.HI R9, RZ, 0x2, R0 ;  /* 0x00000002ff097819 */ /* 0x000fe20000011400 */
[----:B------:R-:W-:Y:S02]  /*0130*/  HFMA2.MMA R0, -RZ, RZ, 0, 0 ;  /* 0x00000000ff007435 */ /* 0x000fe400000001ff */
[----:B------:R-:W2:Y:S02]  /*0140*/  @!P0 LDG.E.64 R12, desc[UR4][R2.64] ;  /* 0x00000004020c8981 */ /* 0x000ea4000c1e1b00 */
[----:B----4-:R-:W-:-:S05]  /*0150*/  IMAD.WIDE R4, R9, 0x4, R4 ;  /* 0x0000000409047825 */ /* 0x010fca00078e0204 */
[----:B------:R-:W3:Y:S04]  /*0160*/  @!P0 LDG.E.EL R11, desc[UR4][R4.64] ;  /* 0x00000004040b8981 */ /* 0x000ee8000c2e1900 */
[----:B------:R4:W5:Y:S01]  /*0170*/  @!P0 LDG.E.EL R0, desc[UR4][R4.64] ;  /* 0x0000000404008981 */ /* 0x000962000c2e1900 */
[----:B-1----:R-:W-:Y:S01]  /*0180*/  IMAD.WIDE R6, R9, 0x4, R6 ;  /* 0x0000000409067825 */ /* 0x002fe200078e0206 */
[----:B------:R-:W-:-:S04]  /*0190*/  MOV R9, RZ ;  /* 0x000000ff00097202 */ /* 0x000fc80000000f00 */
[----:B------:R-:W5:Y:S04]  /*01a0*/  @!P0 LDG.E.EL R10, desc[UR4][R6.64] ;  /* 0x00000004060a8981 */ /* 0x000f68000c2e1900 */
[----:B------:R-:W5:Y:S01]  /*01b0*/  @!P0 LDG.E.EL R9, desc[UR4][R6.64] ;  /* 0x0000000406098981 */ /* 0x000f62000c2e1900 */
[----:B------:R-:W1:Y:S02]  /*01c0*/  F2F.F32.F64 R8, UR6 ;  /* 0x0000000600087d10 */ /* 0x000e640008301000 */
[C---:B-1----:R-:W-:Y:S02]  /*01d0*/  FSETP.GT.AND P1, PT, |R8|.reuse, 8.50705917302346158658e+37, PT ;  /* 0x7e8000000800780b */ /* 0x042fe40003f24200 */
[----:B------:R-:W-:-:S11]  /*01e0*/  FSETP.GEU.AND P2, PT, |R8|, 1.175494350822287508e-38, PT ;  /* 0x008000000800780b */ /* 0x000fd60003f4e200 */
[----:B------:R-:W-:-:S04]  /*01f0*/  @P1 FMUL R8, R8, 0.25 ;  /* 0x3e80000008081820 */ /* 0x000fc80000400000 */
[----:B------:R-:W-:-:S04]  /*0200*/  @!P2 FMUL R8, R8, 16777216 ;  /* 0x4b8000000808a820 */ /* 0x000fc80000400000 */
[----:B----4-:R-:W3:Y:S01]  /*0210*/  MUFU.RCP R5, R8 ;  /* 0x0000000800057308 */ /* 0x010ee20000001000 */
[----:B--2---:R-:W-:Y:S01]  /*0220*/  @P1 FMUL R13, R13, 0.25 ;  /* 0x3e8000000d0d1820 */ /* 0x004fe20000400000 */
[----:B------:R-:W-:-:S03]  /*0230*/  @P1 FMUL R12, R12, 0.25 ;  /* 0x3e8000000c0c1820 */ /* 0x000fc60000400000 */
[----:B------:R-:W-:Y:S01]  /*0240*/  @!P2 FMUL R13, R13, 16777216 ;  /* 0x4b8000000d0da820 */ /* 0x000fe20000400000 */
[----:B------:R-:W-:-:S04]  /*0250*/  @!P2 FMUL R12, R12, 16777216 ;  /* 0x4b8000000c0ca820 */ /* 0x000fc80000400000 */
[C---:B---3--:R-:W-:Y:S01]  /*0260*/  FFMA R11, R5.reuse, R12, -R11 ;  /* 0x0000000c050b7223 */ /* 0x048fe2000000080b */
[----:B-----5:R-:W-:-:S03]  /*0270*/  FFMA R0, R5, R13, -R0 ;  /* 0x0000000d05007223 */ /* 0x020fc60000000800 */
[----:B------:R-:W-:Y:S01]  /*0280*/  FMUL R11, R11, 1.4426950216293334961 ;  /* 0x3fb8aa3b0b0b7820 */ /* 0x000fe20000400000 */
[----:B------:R-:W-:-:S04]  /*0290*/  FMUL R4, R0, 1.4426950216293334961 ;  /* 0x3fb8aa3b00047820 */ /* 0x000fc80000400000 */
[----:B------:R-:W-:Y:S02]  /*02a0*/  FSETP.GEU.AND P3, PT, R11, -126, PT ;  /* 0xc2fc00000b00780b */ /* 0x000fe40003f6e000 */
[----:B------:R-:W-:Y:S02]  /*02b0*/  FSETP.GEU.AND P4, PT, R4, -126, PT ;  /* 0xc2fc00000400780b */ /* 0x000fe40003f8e000 */
[----:B------:R-:W-:Y:S02]  /*02c0*/  FSETP.GT.AND P1, PT, |R10|, 8.50705917302346158658e+37, PT ;  /* 0x7e8000000a00780b */ /* 0x000fe40003f24200 */
[C---:B------:R-:W-:Y:S02]  /*02d0*/  FSETP.GT.AND P2, PT, |R9|.reuse, 8.50705917302346158658e+37, PT ;  /* 0x7e8000000900780b */ /* 0x040fe40003f44200 */
[----:B------:R-:W-:-:S05]  /*02e0*/  FSETP.GEU.AND P6, PT, |R9|, 1.175494350822287508e-38, PT ;  /* 0x008000000900780b */ /* 0x000fca0003fce200 */
[----:B------:R-:W-:Y:S01]  /*02f0*/  @!P3 FMUL R11, R11, 0.5 ;  /* 0x3f0000000b0bb820 */ /* 0x000fe20000400000 */
[----:B------:R-:W-:Y:S01]  /*0300*/  FSETP.GEU.AND P5, PT, |R10|, 1.175494350822287508e-38, PT ;  /* 0x008000000a00780b */ /* 0x000fe20003fae200 */
[----:B------:R-:W-:Y:S02]  /*0310*/  @!P4 FMUL R4, R4, 0.5 ;  /* 0x3f0000000404c820 */ /* 0x000fe40000400000 */
[----:B------:R-:W1:Y:S01]  /*0320*/  MUFU.EX2 R0, R11 ;  /* 0x0000000b00007308 */ /* 0x000e620000000800 */
[----:B------:R-:W-:-:S07]  /*0330*/  @P1 FMUL R10, R10, 0.25 ;  /* 0x3e8000000a0a1820 */ /* 0x000fce0000400000 */
[----:B------:R-:W2:Y:S01]  /*0340*/  MUFU.EX2 R5, R4 ;  /* 0x0000000400057308 */ /* 0x000ea20000000800 */
[----:B------:R-:W-:Y:S01]  /*0350*/  @P2 FMUL R9, R9, 0.25 ;  /* 0x3e80000009092820 */ /* 0x000fe20000400000 */
[----:B------:R-:W-:-:S03]  /*0360*/  @!P5 FMUL R10, R10, 16777216 ;  /* 0x4b8000000a0ad820 */ /* 0x000fc60000400000 */
[----:B------:R-:W-:-:S03]  /*0370*/  @!P6 FMUL R9, R9, 16777216 ;  /* 0x4b8000000909e820 */ /* 0x000fc60000400000 */
[----:B------:R-:W3:Y:S01]  /*0380*/  MUFU.RCP R7, R10 ;  /* 0x0000000a00077308 */ /* 0x000ee20000001000 */
[----:B-1----:R-:W-:-:S07]  /*0390*/  @!P3 FMUL R0, R0, R0 ;  /* 0x000000000000b220 */ /* 0x002fce0000400000 */
[----:B------:R-:W1:Y:S01]  /*03a0*/  MUFU.RCP R6, R9 ;  /* 0x0000000900067308 */ /* 0x000e620000001000 */
[----:B--2---:R-:W-:Y:S01]  /*03b0*/  @!P4 FMUL R5, R5, R5 ;  /* 0x000000050505c220 */ /* 0x004fe20000400000 */
[----:B------:R-:W-:-:S03]  /*03c0*/  @P1 FMUL R0, R0, 0.25 ;  /* 0x3e80000000001820 */ /* 0x000fc60000400000 */
[----:B------:R-:W-:Y:S01]  /*03d0*/  @P2 FMUL R5, R5, 0.25 ;  /* 0x3e80000005052820 */ /* 0x000fe20000400000 */
[----:B------:R-:W-:-:S03]  /*03e0*/  @!P5 FMUL R0, R0, 16777216 ;  /* 0x4b8000000000d820 */ /* 0x000fc60000400000 */
[----:B------:R-:W-:Y:S01]  /*03f0*/  @!P6 FMUL R5, R5, 16777216 ;  /* 0x4b8000000505e820 */ /* 0x000fe20000400000 */
[----:B---3--:R-:W-:-:S03]  /*0400*/  FMUL R4, R7, R0 ;  /* 0x0000000007047220 */ /* 0x008fc60000400000 */
[----:B-1----:R-:W-:Y:S01]  /*0410*/  FMUL R5, R6, R5 ;  /* 0x0000000506057220 */ /* 0x002fe20000400000 */
[----:B------:R-:W-:Y:S06]  /*0420*/  @P0 EXIT ;  /* 0x000000000000094d */ /* 0x000fec0003800000 */
[----:B------:R-:W-:Y:S01]  /*0430*/  STG.E.64 desc[UR4][R2.64], R4 ;  /* 0x0000000402007986 */ /* 0x000fe2000c101b04 */
[----:B------:R-:W-:Y:S05]  /*0440*/  EXIT ;  /* 0x000000000000794d */ /* 0x000fea0003800000 */
.L_x_0:
[----:B------:R-:W-:-:S00]  /*0450*/  BRA `(.L_x_0) ;  /* 0xfffffffc00fc7947 */ /* 0x000fc0000383ffff */
[----:B------:R-:W-:-:S00]  /*0460*/  NOP ;  /* 0x0000000000007918 */ /* 0x000fc00000000000 */
        /* <DEDUP_REMOVED lines=9> */
.L_x_1:


//--------------------- .nv.constant0.triton_poi_fused__softmax_1 --------------------------
	.section	.nv.constant0.triton_poi_fused__softmax_1,"a",@progbits
	.sectionflags	@""
	.align	4
.nv.constant0.triton_poi_fused__softmax_1:
	.zero		564
